	.headerflags	@"EF_CUDA_TEXMODE_UNIFIED EF_CUDA_64BIT_ADDRESS EF_CUDA_ACCELERATORS EF_CUDA_SM90 EF_CUDA_VIRTUAL_SM(EF_CUDA_SM90)"
	.elftype	@"ET_EXEC"


//--------------------- .nv.info                  --------------------------
	.section	.nv.info,"",@"SHT_CUDA_INFO"
	.align	4


	//----- nvinfo : EIATTR_REGCOUNT
	.align		4
        /*0000*/ 	.byte	0x04, 0x2f
        /*0002*/ 	.short	(.L_1 - .L_0)
	.align		4
.L_0:
        /*0004*/ 	.word	index@(triton_poi_fused_convolution_5)
        /*0008*/ 	.word	0x0000000e


	//----- nvinfo : EIATTR_MIN_STACK_SIZE
	.align		4
.L_1:
        /*000c*/ 	.byte	0x04, 0x12
        /*000e*/ 	.short	(.L_3 - .L_2)
	.align		4
.L_2:
        /*0010*/ 	.word	index@(triton_poi_fused_convolution_5)
        /*0014*/ 	.word	0x00000000


	//----- nvinfo : EIATTR_FRAME_SIZE
	.align		4
.L_3:
        /*0018*/ 	.byte	0x04, 0x11
        /*001a*/ 	.short	(.L_5 - .L_4)
	.align		4
.L_4:
        /*001c*/ 	.word	index@(triton_poi_fused_convolution_5)
        /*0020*/ 	.word	0x00000000


	//----- nvinfo : EIATTR_MIN_STACK_SIZE
	.align		4
.L_5:
        /*0024*/ 	.byte	0x04, 0x12
        /*0026*/ 	.short	(.L_7 - .L_6)
	.align		4
.L_6:
        /*0028*/ 	.word	index@(triton_poi_fused_convolution_5)
        /*002c*/ 	.word	0x00000000
.L_7:


//--------------------- .nv.info.triton_poi_fused_convolution_5 --------------------------
	.section	.nv.info.triton_poi_fused_convolution_5,"",@"SHT_CUDA_INFO"
	.sectionflags	@""
	.align	4


	//----- nvinfo : EIATTR_CUDA_API_VERSION
	.align		4
        /*0000*/ 	.byte	0x04, 0x37
        /*0002*/ 	.short	(.L_9 - .L_8)
.L_8:
        /*0004*/ 	.word	0x0000007c


	//----- nvinfo : EIATTR_KPARAM_INFO
	.align		4
.L_9:
        /*0008*/ 	.byte	0x04, 0x17
        /*000a*/ 	.short	(.L_11 - .L_10)
.L_10:
        /*000c*/ 	.word	0x00000000
        /*0010*/ 	.short	0x0002
        /*0012*/ 	.short	0x0010
        /*0014*/ 	.byte	0x00, 0xf0, 0x11, 0x00


	//----- nvinfo : EIATTR_KPARAM_INFO
	.align		4
.L_11:
        /*0018*/ 	.byte	0x04, 0x17
        /*001a*/ 	.short	(.L_13 - .L_12)
.L_12:
        /*001c*/ 	.word	0x00000000
        /*0020*/ 	.short	0x0001
        /*0022*/ 	.short	0x0008
        /*0024*/ 	.byte	0x00, 0xf4, 0x21, 0x00


	//----- nvinfo : EIATTR_KPARAM_INFO
	.align		4
.L_13:
        /*0028*/ 	.byte	0x04, 0x17
        /*002a*/ 	.short	(.L_15 - .L_14)
.L_14:
        /*002c*/ 	.word	0x00000000
        /*0030*/ 	.short	0x0000
        /*0032*/ 	.short	0x0000
        /*0034*/ 	.byte	0x00, 0xf4, 0x21, 0x00


	//----- nvinfo : EIATTR_SPARSE_MMA_MASK
	.align		4
.L_15:
        /*0038*/ 	.byte	0x03, 0x50
        /*003a*/ 	.short	0x0000


	//----- nvinfo : EIATTR_MAXREG_COUNT
	.align		4
        /*003c*/ 	.byte	0x03, 0x1b
        /*003e*/ 	.short	0x00ff


	//----- nvinfo : EIATTR_EXIT_INSTR_OFFSETS
	.align		4
        /*0040*/ 	.byte	0x04, 0x1c
        /*0042*/ 	.short	(.L_17 - .L_16)


	//   ....[0]....
.L_16:
        /*0044*/ 	.word	0x00000190


	//----- nvinfo : EIATTR_REQNTID
	.align		4
.L_17:
        /*0048*/ 	.byte	0x04, 0x10
        /*004a*/ 	.short	(.L_19 - .L_18)
.L_18:
        /*004c*/ 	.word	0x00000100
        /*0050*/ 	.word	0x00000001
        /*0054*/ 	.word	0x00000001


	//----- nvinfo : EIATTR_CBANK_PARAM_SIZE
	.align		4
.L_19:
        /*0058*/ 	.byte	0x03, 0x19
        /*005a*/ 	.short	0x0014


	//----- nvinfo : EIATTR_PARAM_CBANK
	.align		4
        /*005c*/ 	.byte	0x04, 0x0a
        /*005e*/ 	.short	(.L_21 - .L_20)
	.align		4
.L_20:
        /*0060*/ 	.word	index@(.nv.constant0.triton_poi_fused_convolution_5)
        /*0064*/ 	.short	0x0210
        /*0066*/ 	.short	0x0014


	//----- nvinfo : EIATTR_SW_WAR
	.align		4
.L_21:
        /*0068*/ 	.byte	0x04, 0x36
        /*006a*/ 	.short	(.L_23 - .L_22)
.L_22:
        /*006c*/ 	.word	0x00000008
.L_23:


//--------------------- .nv.callgraph             --------------------------
	.section	.nv.callgraph,"",@"SHT_CUDA_CALLGRAPH"
	.align	4
	.sectionentsize	8
	.align		4
        /*0000*/ 	.word	0x00000000
	.align		4
        /*0004*/ 	.word	0xffffffff
	.align		4
        /*0008*/ 	.word	0x00000000
	.align		4
        /*000c*/ 	.word	0xfffffffe
	.align		4
        /*0010*/ 	.word	0x00000000
	.align		4
        /*0014*/ 	.word	0xfffffffd
	.align		4
        /*0018*/ 	.word	0x00000000
	.align		4
        /*001c*/ 	.word	0xfffffffc


//--------------------- .text.triton_poi_fused_convolution_5 --------------------------
	.section	.text.triton_poi_fused_convolution_5,"ax",@progbits
	.align	128
        .global         triton_poi_fused_convolution_5
        .type           triton_poi_fused_convolution_5,@function
        .size           triton_poi_fused_convolution_5,(.L_x_1 - triton_poi_fused_convolution_5)
        .other          triton_poi_fused_convolution_5,@"STO_CUDA_ENTRY STV_DEFAULT"
triton_poi_fused_convolution_5:
.text.triton_poi_fused_convolution_5:
[----:B------:R-:W-:Y:S01]  /*0000*/  LDC R1, c[0x0][0x28] ;  /* 0x00000a00ff017b82 */ /* 0x000fe20000000800 */
[----:B------:R-:W1:Y:S07]  /*0010*/  S2R R0, SR_TID.X ;  /* 0x0000000000007919 */ /* 0x000e6e0000002100 */
[----:B------:R-:W2:Y:S01]  /*0020*/  LDC.64 R4, c[0x0][0x218] ;  /* 0x00008600ff047b82 */ /* 0x000ea20000000a00 */
[----:B------:R-:W-:Y:S01]  /*0030*/  ULDC.64 UR4, c[0x0][0x208] ;  /* 0x0000820000047ab9 */ /* 0x000fe20000000a00 */
[----:B------:R-:W3:Y:S01]  /*0040*/  S2R R9, SR_CTAID.X ;  /* 0x0000000000097919 */ /* 0x000ee20000002500 */
[----:B-1----:R-:W-:Y:S01]  /*0050*/  IMAD.SHL.U32 R0, R0, 0x2, RZ ;  /* 0x0000000200007824 */ /* 0x002fe200078e00ff */
[----:B---3--:R-:W-:-:S04]  /*0060*/  SHF.R.S32.HI R2, RZ, 0x16, R9 ;  /* 0x00000016ff027819 */ /* 0x008fc80000011409 */
[----:B------:R-:W-:Y:S02]  /*0070*/  LOP3.LUT R0, R0, 0x1fe, RZ, 0xc0, !PT ;  /* 0x000001fe00007812 */ /* 0x000fe400078ec0ff */
[----:B------:R-:W-:Y:S02]  /*0080*/  SGXT R2, R2, 0x1 ;  /* 0x000000010202781a */ /* 0x000fe40000000200 */
[----:B------:R-:W-:-:S04]  /*0090*/  LEA R9, R9, R0, 0x9 ;  /* 0x0000000009097211 */ /* 0x000fc800078e48ff */
[----:B------:R-:W-:Y:S02]  /*00a0*/  LEA.HI R6, R2, R9, RZ, 0xa ;  /* 0x0000000902067211 */ /* 0x000fe400078f50ff */
[----:B------:R-:W1:Y:S02]  /*00b0*/  LDC.64 R2, c[0x0][0x210] ;  /* 0x00008400ff027b82 */ /* 0x000e640000000a00 */
[----:B------:R-:W-:Y:S01]  /*00c0*/  SHF.R.S32.HI R7, RZ, 0xa, R6 ;  /* 0x0000000aff077819 */ /* 0x000fe20000011406 */
[----:B------:R-:W-:-:S04]  /*00d0*/  IMAD.MOV.U32 R6, RZ, RZ, RZ ;  /* 0x000000ffff067224 */ /* 0x000fc800078e00ff */
[----:B------:R-:W-:-:S05]  /*00e0*/  IMAD.HI R0, R7, -0x6db6db6d, R6 ;  /* 0x9249249307007827 */ /* 0x000fca00078e0206 */
[----:B------:R-:W-:-:S04]  /*00f0*/  SHF.R.U32.HI R11, RZ, 0x1f, R0 ;  /* 0x0000001fff0b7819 */ /* 0x000fc80000011600 */
[----:B------:R-:W-:-:S05]  /*0100*/  LEA.HI.SX32 R11, R0, R11, 0x1b ;  /* 0x0000000b000b7211 */ /* 0x000fca00078fdaff */
[----:B------:R-:W-:Y:S02]  /*0110*/  IMAD R11, R11, -0x38, R7 ;  /* 0xffffffc80b0b7824 */ /* 0x000fe400078e0207 */
[----:B-1----:R-:W-:-:S04]  /*0120*/  IMAD.WIDE R2, R9, 0x4, R2 ;  /* 0x0000000409027825 */ /* 0x002fc800078e0202 */
[----:B--2---:R-:W-:Y:S01]  /*0130*/  IMAD.WIDE R4, R11, 0x4, R4 ;  /* 0x000000040b047825 */ /* 0x004fe200078e0204 */
[----:B------:R-:W2:Y:S05]  /*0140*/  LDG.E.64 R6, desc[UR4][R2.64] ;  /* 0x0000000402067981 */ /* 0x000eaa000c1e1b00 */
[----:B------:R-:W2:Y:S02]  /*0150*/  LDG.E.EL R4, desc[UR4][R4.64] ;  /* 0x0000000404047981 */ /* 0x000ea4000c2e1900 */
[--C-:B--2---:R-:W-:Y:S01]  /*0160*/  FADD R6, R6, R4.reuse ;  /* 0x0000000406067221 */ /* 0x104fe20000000000 */
[----:B------:R-:W-:-:S05]  /*0170*/  FADD R7, R7, R4 ;  /* 0x0000000407077221 */ /* 0x000fca0000000000 */
[----:B------:R-:W-:Y:S01]  /*0180*/  STG.E.64 desc[UR4][R2.64], R6 ;  /* 0x0000000602007986 */ /* 0x000fe2000c101b04 */
[----:B------:R-:W-:Y:S05]  /*0190*/  EXIT ;  /* 0x000000000000794d */ /* 0x000fea0003800000 */
.L_x_0:
[----:B------:R-:W-:-:S00]  /*01a0*/  BRA `(.L_x_0) ;  /* 0xfffffffc00fc7947 */ /* 0x000fc0000383ffff */
[----:B------:R-:W-:-:S00]  /*01b0*/  NOP ;  /* 0x0000000000007918 */ /* 0x000fc00000000000 */
        /* <DEDUP_REMOVED lines=12> */
.L_x_1:


//--------------------- .nv.constant0.triton_poi_fused_convolution_5 --------------------------
	.section	.nv.constant0.triton_poi_fused_convolution_5,"a",@progbits
	.sectionflags	@""
	.align	4
.nv.constant0.triton_poi_fused_convolution_5:
	.zero		548
